	.headerflags	@"EF_CUDA_TEXMODE_UNIFIED EF_CUDA_64BIT_ADDRESS EF_CUDA_ACCELERATORS EF_CUDA_SM90 EF_CUDA_VIRTUAL_SM(EF_CUDA_SM90)"
	.elftype	@"ET_EXEC"


//--------------------- .nv.info                  --------------------------
	.section	.nv.info,"",@"SHT_CUDA_INFO"
	.align	4


	//----- nvinfo : EIATTR_REGCOUNT
	.align		4
        /*0000*/ 	.byte	0x04, 0x2f
        /*0002*/ 	.short	(.L_1 - .L_0)
	.align		4
.L_0:
        /*0004*/ 	.word	index@(triton_poi_fused_clone_view_1)
        /*0008*/ 	.word	0x00000020


	//----- nvinfo : EIATTR_MIN_STACK_SIZE
	.align		4
.L_1:
        /*000c*/ 	.byte	0x04, 0x12
        /*000e*/ 	.short	(.L_3 - .L_2)
	.align		4
.L_2:
        /*0010*/ 	.word	index@(triton_poi_fused_clone_view_1)
        /*0014*/ 	.word	0x00000000


	//----- nvinfo : EIATTR_FRAME_SIZE
	.align		4
.L_3:
        /*0018*/ 	.byte	0x04, 0x11
        /*001a*/ 	.short	(.L_5 - .L_4)
	.align		4
.L_4:
        /*001c*/ 	.word	index@(triton_poi_fused_clone_view_1)
        /*0020*/ 	.word	0x00000000


	//----- nvinfo : EIATTR_MIN_STACK_SIZE
	.align		4
.L_5:
        /*0024*/ 	.byte	0x04, 0x12
        /*0026*/ 	.short	(.L_7 - .L_6)
	.align		4
.L_6:
        /*0028*/ 	.word	index@(triton_poi_fused_clone_view_1)
        /*002c*/ 	.word	0x00000000
.L_7:


//--------------------- .nv.info.triton_poi_fused_clone_view_1 --------------------------
	.section	.nv.info.triton_poi_fused_clone_view_1,"",@"SHT_CUDA_INFO"
	.sectionflags	@""
	.align	4


	//----- nvinfo : EIATTR_CUDA_API_VERSION
	.align		4
        /*0000*/ 	.byte	0x04, 0x37
        /*0002*/ 	.short	(.L_9 - .L_8)
.L_8:
        /*0004*/ 	.word	0x0000007c


	//----- nvinfo : EIATTR_KPARAM_INFO
	.align		4
.L_9:
        /*0008*/ 	.byte	0x04, 0x17
        /*000a*/ 	.short	(.L_11 - .L_10)
.L_10:
        /*000c*/ 	.word	0x00000000
        /*0010*/ 	.short	0x0004
        /*0012*/ 	.short	0x001c
        /*0014*/ 	.byte	0x00, 0xf0, 0x11, 0x00


	//----- nvinfo : EIATTR_KPARAM_INFO
	.align		4
.L_11:
        /*0018*/ 	.byte	0x04, 0x17
        /*001a*/ 	.short	(.L_13 - .L_12)
.L_12:
        /*001c*/ 	.word	0x00000000
        /*0020*/ 	.short	0x0003
        /*0022*/ 	.short	0x0018
        /*0024*/ 	.byte	0x00, 0xf0, 0x11, 0x00


	//----- nvinfo : EIATTR_KPARAM_INFO
	.align		4
.L_13:
        /*0028*/ 	.byte	0x04, 0x17
        /*002a*/ 	.short	(.L_15 - .L_14)
.L_14:
        /*002c*/ 	.word	0x00000000
        /*0030*/ 	.short	0x0002
        /*0032*/ 	.short	0x0010
        /*0034*/ 	.byte	0x00, 0xf4, 0x21, 0x00


	//----- nvinfo : EIATTR_KPARAM_INFO
	.align		4
.L_15:
        /*0038*/ 	.byte	0x04, 0x17
        /*003a*/ 	.short	(.L_17 - .L_16)
.L_16:
        /*003c*/ 	.word	0x00000000
        /*0040*/ 	.short	0x0001
        /*0042*/ 	.short	0x0008
        /*0044*/ 	.byte	0x00, 0xf4, 0x21, 0x00


	//----- nvinfo : EIATTR_KPARAM_INFO
	.align		4
.L_17:
        /*0048*/ 	.byte	0x04, 0x17
        /*004a*/ 	.short	(.L_19 - .L_18)
.L_18:
        /*004c*/ 	.word	0x00000000
        /*0050*/ 	.short	0x0000
        /*0052*/ 	.short	0x0000
        /*0054*/ 	.byte	0x00, 0xf4, 0x21, 0x00


	//----- nvinfo : EIATTR_SPARSE_MMA_MASK
	.align		4
.L_19:
        /*0058*/ 	.byte	0x03, 0x50
        /*005a*/ 	.short	0x0000


	//----- nvinfo : EIATTR_MAXREG_COUNT
	.align		4
        /*005c*/ 	.byte	0x03, 0x1b
        /*005e*/ 	.short	0x00ff


	//----- nvinfo : EIATTR_EXIT_INSTR_OFFSETS
	.align		4
        /*0060*/ 	.byte	0x04, 0x1c
        /*0062*/ 	.short	(.L_21 - .L_20)


	//   ....[0]....
.L_20:
        /*0064*/ 	.word	0x00000c60


	//   ....[1]....
        /*0068*/ 	.word	0x00000cd0


	//----- nvinfo : EIATTR_REQNTID
	.align		4
.L_21:
        /*006c*/ 	.byte	0x04, 0x10
        /*006e*/ 	.short	(.L_23 - .L_22)
.L_22:
        /*0070*/ 	.word	0x00000100
        /*0074*/ 	.word	0x00000001
        /*0078*/ 	.word	0x00000001


	//----- nvinfo : EIATTR_CBANK_PARAM_SIZE
	.align		4
.L_23:
        /*007c*/ 	.byte	0x03, 0x19
        /*007e*/ 	.short	0x0020


	//----- nvinfo : EIATTR_PARAM_CBANK
	.align		4
        /*0080*/ 	.byte	0x04, 0x0a
        /*0082*/ 	.short	(.L_25 - .L_24)
	.align		4
.L_24:
        /*0084*/ 	.word	index@(.nv.constant0.triton_poi_fused_clone_view_1)
        /*0088*/ 	.short	0x0210
        /*008a*/ 	.short	0x0020


	//----- nvinfo : EIATTR_SW_WAR
	.align		4
.L_25:
        /*008c*/ 	.byte	0x04, 0x36
        /*008e*/ 	.short	(.L_27 - .L_26)
.L_26:
        /*0090*/ 	.word	0x00000008
.L_27:


//--------------------- .nv.callgraph             --------------------------
	.section	.nv.callgraph,"",@"SHT_CUDA_CALLGRAPH"
	.align	4
	.sectionentsize	8
	.align		4
        /*0000*/ 	.word	0x00000000
	.align		4
        /*0004*/ 	.word	0xffffffff
	.align		4
        /*0008*/ 	.word	0x00000000
	.align		4
        /*000c*/ 	.word	0xfffffffe
	.align		4
        /*0010*/ 	.word	0x00000000
	.align		4
        /*0014*/ 	.word	0xfffffffd
	.align		4
        /*0018*/ 	.word	0x00000000
	.align		4
        /*001c*/ 	.word	0xfffffffc


//--------------------- .text.triton_poi_fused_clone_view_1 --------------------------
	.section	.text.triton_poi_fused_clone_view_1,"ax",@progbits
	.sectionflags	@"SHF_BARRIERS=1"
	.align	128
        .global         triton_poi_fused_clone_view_1
        .type           triton_poi_fused_clone_view_1,@function
        .size           triton_poi_fused_clone_view_1,(.L_x_1 - triton_poi_fused_clone_view_1)
        .other          triton_poi_fused_clone_view_1,@"STO_CUDA_ENTRY STV_DEFAULT"
triton_poi_fused_clone_view_1:
.text.triton_poi_fused_clone_view_1:
[----:B------:R-:W0:Y:S01]  /*0000*/  LDC R1, c[0x0][0x28] ;  /* 0x00000a00ff017b82 */ /* 0x000e220000000800 */
[----:B------:R-:W1:Y:S07]  /*0010*/  S2R R0, SR_TID.X ;  /* 0x0000000000007919 */ /* 0x000e6e0000002100 */
[----:B------:R-:W2:Y:S01]  /*0020*/  LDC.64 R20, c[0x0][0x218] ;  /* 0x00008600ff147b82 */ /* 0x000ea20000000a00 */
[----:B------:R-:W-:Y:S01]  /*0030*/  ULDC.64 UR6, c[0x0][0x208] ;  /* 0x0000820000067ab9 */ /* 0x000fe20000000a00 */
[----:B------:R-:W3:Y:S01]  /*0040*/  S2R R22, SR_CTAID.Y ;  /* 0x0000000000167919 */ /* 0x000ee20000002600 */
[----:B------:R-:W4:Y:S01]  /*0050*/  S2R R23, SR_CTAID.X ;  /* 0x0000000000177919 */ /* 0x000f220000002500 */
[----:B-1----:R-:W-:Y:S01]  /*0060*/  IMAD.SHL.U32 R2, R0, 0x4, RZ ;  /* 0x0000000400027824 */ /* 0x002fe200078e00ff */
[----:B------:R-:W-:-:S02]  /*0070*/  SHF.R.U32.HI R12, RZ, 0x6, R0 ;  /* 0x00000006ff0c7819 */ /* 0x000fc40000011600 */
[--C-:B---3--:R-:W-:Y:S02]  /*0080*/  SHF.R.S32.HI R5, RZ, 0x17, R22.reuse ;  /* 0x00000017ff057819 */ /* 0x108fe40000011416 */
[----:B------:R-:W-:Y:S02]  /*0090*/  LOP3.LUT R3, R2, 0xfc, RZ, 0xc0, !PT ;  /* 0x000000fc02037812 */ /* 0x000fe400078ec0ff */
[----:B------:R-:W-:Y:S01]  /*00a0*/  SGXT R5, R5, 0x1 ;  /* 0x000000010505781a */ /* 0x000fe20000000200 */
[----:B----4-:R-:W-:Y:S01]  /*00b0*/  IMAD.SHL.U32 R23, R23, 0x10, RZ ;  /* 0x0000001017177824 */ /* 0x010fe200078e00ff */
[----:B------:R-:W-:Y:S02]  /*00c0*/  PRMT R4, R3, 0x6540, R22 ;  /* 0x0000654003047816 */ /* 0x000fe40000000016 */
[----:B------:R-:W1:Y:S01]  /*00d0*/  LDC.64 R2, c[0x0][0x220] ;  /* 0x00008800ff027b82 */ /* 0x000e620000000a00 */
[----:B------:R-:W-:Y:S02]  /*00e0*/  SGXT.U32 R12, R12, 0x2 ;  /* 0x000000020c0c781a */ /* 0x000fe40000000000 */
[----:B------:R-:W-:-:S02]  /*00f0*/  LEA.HI R5, R5, R4, RZ, 0xc ;  /* 0x0000000405057211 */ /* 0x000fc400078f60ff */
[----:B------:R-:W-:Y:S02]  /*0100*/  LOP3.LUT R8, R23, R12, RZ, 0xfc, !PT ;  /* 0x0000000c17087212 */ /* 0x000fe400078efcff */
[----:B------:R-:W-:Y:S02]  /*0110*/  LOP3.LUT R7, R5, 0xfffff000, RZ, 0xc0, !PT ;  /* 0xfffff00005077812 */ /* 0x000fe400078ec0ff */
[----:B------:R-:W-:Y:S02]  /*0120*/  SHF.R.S32.HI R13, RZ, 0xc, R5 ;  /* 0x0000000cff0d7819 */ /* 0x000fe40000011405 */
[----:B------:R-:W-:Y:S01]  /*0130*/  ISETP.GE.AND P2, PT, R8, 0x1e, PT ;  /* 0x0000001e0800780c */ /* 0x000fe20003f46270 */
[----:B------:R-:W-:Y:S01]  /*0140*/  IMAD.IADD R4, R4, 0x1, -R7 ;  /* 0x0000000104047824 */ /* 0x000fe200078e0a07 */
[----:B------:R-:W-:Y:S02]  /*0150*/  LOP3.LUT R10, R23, 0x4, R12, 0xfe, !PT ;  /* 0x00000004170a7812 */ /* 0x000fe400078efe0c */
[----:B------:R-:W-:Y:S01]  /*0160*/  CS2R R6, SRZ ;  /* 0x0000000000067805 */ /* 0x000fe2000001ff00 */
[----:B------:R-:W-:Y:S01]  /*0170*/  IMAD R13, R13, 0x1e000, R4 ;  /* 0x0001e0000d0d7824 */ /* 0x000fe200078e0204 */
[----:B------:R-:W-:-:S03]  /*0180*/  CS2R R4, SRZ ;  /* 0x0000000000047805 */ /* 0x000fc6000001ff00 */
[----:B------:R-:W-:Y:S01]  /*0190*/  IMAD R15, R8, 0x1000, R13 ;  /* 0x00001000080f7824 */ /* 0x000fe200078e020d */
[----:B------:R-:W-:Y:S02]  /*01a0*/  CS2R R24, SRZ ;  /* 0x0000000000187805 */ /* 0x000fe4000001ff00 */
[----:B------:R-:W-:Y:S01]  /*01b0*/  ISETP.GE.AND P1, PT, R10, 0x1e, PT ;  /* 0x0000001e0a00780c */ /* 0x000fe20003f26270 */
[----:B--2---:R-:W-:-:S04]  /*01c0*/  IMAD.WIDE R14, R15, 0x4, R20 ;  /* 0x000000040f0e7825 */ /* 0x004fc800078e0214 */
[----:B-1----:R-:W-:Y:S01]  /*01d0*/  IMAD.WIDE R2, R8, 0x4, R2 ;  /* 0x0000000408027825 */ /* 0x002fe200078e0202 */
[----:B------:R1:W2:Y:S01]  /*01e0*/  @!P2 LDG.E.EL.128 R4, desc[UR6][R14.64] ;  /* 0x000000060e04a981 */ /* 0x0002a2000c2e1d00 */
[----:B------:R-:W-:Y:S02]  /*01f0*/  CS2R R8, SRZ ;  /* 0x0000000000087805 */ /* 0x000fe4000001ff00 */
[----:B------:R-:W-:Y:S01]  /*0200*/  LOP3.LUT R16, R23, 0x8, R12, 0xfe, !PT ;  /* 0x0000000817107812 */ /* 0x000fe200078efe0c */
[----:B------:R-:W-:Y:S01]  /*0210*/  IMAD R19, R10, 0x1000, R13 ;  /* 0x000010000a137824 */ /* 0x000fe200078e020d */
[----:B------:R-:W2:Y:S01]  /*0220*/  @!P2 LDG.E.EL R25, desc[UR6][R2.64] ;  /* 0x000000060219a981 */ /* 0x000ea2000c2e1900 */
[----:B------:R-:W-:Y:S02]  /*0230*/  CS2R R10, SRZ ;  /* 0x00000000000a7805 */ /* 0x000fe4000001ff00 */
[----:B------:R-:W-:Y:S01]  /*0240*/  LOP3.LUT R12, R23, 0xc, R12, 0xfe, !PT ;  /* 0x0000000c170c7812 */ /* 0x000fe200078efe0c */
[----:B------:R-:W-:Y:S01]  /*0250*/  IMAD.WIDE R18, R19, 0x4, R20 ;  /* 0x0000000413127825 */ /* 0x000fe200078e0214 */
[----:B------:R-:W3:Y:S01]  /*0260*/  @!P1 LDG.E.EL R24, desc[UR6][R2.64+0x10] ;  /* 0x0000100602189981 */ /* 0x000ee2000c2e1900 */
[----:B------:R-:W-:-:S03]  /*0270*/  ISETP.GE.AND P0, PT, R16, 0x1e, PT ;  /* 0x0000001e1000780c */ /* 0x000fc60003f06270 */
[----:B------:R4:W3:Y:S01]  /*0280*/  @!P1 LDG.E.EL.128 R8, desc[UR6][R18.64] ;  /* 0x0000000612089981 */ /* 0x0008e2000c2e1d00 */
[----:B------:R-:W-:Y:S01]  /*0290*/  ISETP.GE.AND P2, PT, R12, 0x1e, PT ;  /* 0x0000001e0c00780c */ /* 0x000fe20003f46270 */
[--C-:B------:R-:W-:Y:S01]  /*02a0*/  IMAD R29, R16, 0x1000, R13.reuse ;  /* 0x00001000101d7824 */ /* 0x100fe200078e020d */
[----:B-1----:R-:W-:Y:S01]  /*02b0*/  CS2R R14, SRZ ;  /* 0x00000000000e7805 */ /* 0x002fe2000001ff00 */
[----:B------:R-:W-:Y:S01]  /*02c0*/  IMAD R17, R12, 0x1000, R13 ;  /* 0x000010000c117824 */ /* 0x000fe200078e020d */
[----:B------:R-:W-:Y:S02]  /*02d0*/  CS2R R12, SRZ ;  /* 0x00000000000c7805 */ /* 0x000fe4000001ff00 */
[----:B------:R-:W-:Y:S01]  /*02e0*/  CS2R R26, SRZ ;  /* 0x00000000001a7805 */ /* 0x000fe2000001ff00 */
[----:B------:R-:W-:Y:S01]  /*02f0*/  IMAD.WIDE R28, R29, 0x4, R20 ;  /* 0x000000041d1c7825 */ /* 0x000fe200078e0214 */
[----:B----4-:R-:W-:-:S03]  /*0300*/  CS2R R18, SRZ ;  /* 0x0000000000127805 */ /* 0x010fc6000001ff00 */
[----:B------:R-:W-:Y:S01]  /*0310*/  IMAD.WIDE R20, R17, 0x4, R20 ;  /* 0x0000000411147825 */ /* 0x000fe200078e0214 */
[----:B------:R-:W-:Y:S01]  /*0320*/  CS2R R16, SRZ ;  /* 0x0000000000107805 */ /* 0x000fe2000001ff00 */
[----:B------:R-:W4:Y:S04]  /*0330*/  @!P0 LDG.E.EL.128 R12, desc[UR6][R28.64] ;  /* 0x000000061c0c8981 */ /* 0x000f28000c2e1d00 */
[----:B------:R-:W4:Y:S04]  /*0340*/  @!P0 LDG.E.EL R27, desc[UR6][R2.64+0x20] ;  /* 0x00002006021b8981 */ /* 0x000f28000c2e1900 */
[----:B------:R1:W5:Y:S04]  /*0350*/  @!P2 LDG.E.EL.128 R16, desc[UR6][R20.64] ;  /* 0x000000061410a981 */ /* 0x000368000c2e1d00 */
[----:B------:R1:W5:Y:S01]  /*0360*/  @!P2 LDG.E.EL R26, desc[UR6][R2.64+0x30] ;  /* 0x00003006021aa981 */ /* 0x000362000c2e1900 */
[----:B------:R-:W1:Y:S01]  /*0370*/  S2UR UR5, SR_CgaCtaId ;  /* 0x00000000000579c3 */ /* 0x000e620000008800 */
[----:B------:R-:W-:Y:S01]  /*0380*/  UMOV UR4, 0x400 ;  /* 0x0000040000047882 */ /* 0x000fe20000000000 */
[----:B01----:R-:W-:-:S05]  /*0390*/  IMAD.SHL.U32 R20, R0, 0x40, RZ ;  /* 0x0000004000147824 */ /* 0x003fca00078e00ff */
[----:B------:R-:W-:-:S04]  /*03a0*/  LOP3.LUT R2, R20, 0xfc0, RZ, 0xc0, !PT ;  /* 0x00000fc014027812 */ /* 0x000fc800078ec0ff */
[C---:B------:R-:W-:Y:S02]  /*03b0*/  LOP3.LUT R3, R2.reuse, 0x10, RZ, 0xfc, !PT ;  /* 0x0000001002037812 */ /* 0x040fe400078efcff */
[----:B------:R-:W-:Y:S01]  /*03c0*/  LOP3.LUT R28, R2, 0x30, RZ, 0xfc, !PT ;  /* 0x00000030021c7812 */ /* 0x000fe200078efcff */
[----:B------:R-:W-:-:S06]  /*03d0*/  UPRMT UR4, UR5, 0x654, UR4 ;  /* 0x0000065405047896 */ /* 0x000fcc0008000004 */
[----:B------:R-:W-:Y:S02]  /*03e0*/  LEA.HI R3, R3, UR4, RZ, 0x1e ;  /* 0x0000000403037c11 */ /* 0x000fe4000f8ff0ff */
[----:B------:R-:W-:Y:S01]  /*03f0*/  LEA.HI R29, R28, UR4, RZ, 0x1e ;  /* 0x000000041c1d7c11 */ /* 0x000fe2000f8ff0ff */
[----:B------:R-:W-:Y:S01]  /*0400*/  BAR.SYNC.DEFER_BLOCKING 0x0 ;  /* 0x0000000000007b1d */ /* 0x000fe20000010000 */
[C---:B--2---:R-:W-:Y:S01]  /*0410*/  FADD R4, R25.reuse, R4 ;  /* 0x0000000419047221 */ /* 0x044fe20000000000 */
[C---:B------:R-:W-:Y:S01]  /*0420*/  FADD R5, R25.reuse, R5 ;  /* 0x0000000519057221 */ /* 0x040fe20000000000 */
[C---:B------:R-:W-:Y:S01]  /*0430*/  FADD R6, R25.reuse, R6 ;  /* 0x0000000619067221 */ /* 0x040fe20000000000 */
[----:B------:R-:W-:Y:S01]  /*0440*/  FADD R7, R25, R7 ;  /* 0x0000000719077221 */ /* 0x000fe20000000000 */
[----:B------:R-:W-:-:S04]  /*0450*/  SHF.R.U32.HI R25, RZ, 0x6, R0 ;  /* 0x00000006ff197819 */ /* 0x000fc80000011600 */
[----:B------:R-:W-:Y:S01]  /*0460*/  SGXT.U32 R25, R25, 0x2 ;  /* 0x000000021919781a */ /* 0x000fe20000000000 */
[C---:B---3--:R-:W-:Y:S01]  /*0470*/  FADD R8, R24.reuse, R8 ;  /* 0x0000000818087221 */ /* 0x048fe20000000000 */
[C---:B------:R-:W-:Y:S01]  /*0480*/  FADD R9, R24.reuse, R9 ;  /* 0x0000000918097221 */ /* 0x040fe20000000000 */
[C---:B------:R-:W-:Y:S01]  /*0490*/  FADD R10, R24.reuse, R10 ;  /* 0x0000000a180a7221 */ /* 0x040fe20000000000 */
[----:B------:R-:W-:Y:S01]  /*04a0*/  FADD R21, R24, R11 ;  /* 0x0000000b18157221 */ /* 0x000fe20000000000 */
[C---:B------:R-:W-:Y:S02]  /*04b0*/  LOP3.LUT R20, R2.reuse, R25, RZ, 0xfc, !PT ;  /* 0x0000001902147212 */ /* 0x040fe400078efcff */
[C---:B------:R-:W-:Y:S02]  /*04c0*/  LOP3.LUT R24, R2.reuse, 0x20, RZ, 0xfc, !PT ;  /* 0x0000002002187812 */ /* 0x040fe400078efcff */
[----:B------:R-:W-:Y:S02]  /*04d0*/  LEA.HI R11, R2, UR4, RZ, 0x1e ;  /* 0x00000004020b7c11 */ /* 0x000fe4000f8ff0ff */
[----:B------:R-:W0:Y:S01]  /*04e0*/  S2R R2, SR_TID.X ;  /* 0x0000000000027919 */ /* 0x000e220000002100 */
[----:B------:R-:W-:Y:S01]  /*04f0*/  LEA.HI R25, R24, UR4, RZ, 0x1e ;  /* 0x0000000418197c11 */ /* 0x000fe2000f8ff0ff */
[----:B------:R-:W-:-:S02]  /*0500*/  IMAD R24, R20, 0x4, R3 ;  /* 0x0000000414187824 */ /* 0x000fc400078e0203 */
[C---:B------:R-:W-:Y:S02]  /*0510*/  IMAD R11, R20.reuse, 0x4, R11 ;  /* 0x00000004140b7824 */ /* 0x040fe400078e020b */
[C---:B------:R-:W-:Y:S02]  /*0520*/  IMAD R3, R20.reuse, 0x4, R25 ;  /* 0x0000000414037824 */ /* 0x040fe400078e0219 */
[----:B------:R-:W-:Y:S01]  /*0530*/  IMAD R20, R20, 0x4, R29 ;  /* 0x0000000414147824 */ /* 0x000fe200078e021d */
[----:B------:R1:W-:Y:S01]  /*0540*/  STS [R11], R4 ;  /* 0x000000040b007388 */ /* 0x0003e20000000800 */
[----:B----4-:R-:W-:-:S03]  /*0550*/  FADD R12, R27, R12 ;  /* 0x0000000c1b0c7221 */ /* 0x010fc60000000000 */
[----:B------:R2:W-:Y:S01]  /*0560*/  STS [R24+0x40], R5 ;  /* 0x0000400518007388 */ /* 0x0005e20000000800 */
[----:B------:R-:W-:-:S03]  /*0570*/  FADD R13, R27, R13 ;  /* 0x0000000d1b0d7221 */ /* 0x000fc60000000000 */
[----:B------:R-:W-:Y:S01]  /*0580*/  STS [R3+0x80], R6 ;  /* 0x0000800603007388 */ /* 0x000fe20000000800 */
[----:B------:R-:W-:-:S03]  /*0590*/  FADD R14, R27, R14 ;  /* 0x0000000e1b0e7221 */ /* 0x000fc60000000000 */
[----:B------:R3:W-:Y:S01]  /*05a0*/  STS [R20+0xc0], R7 ;  /* 0x0000c00714007388 */ /* 0x0007e20000000800 */
[----:B------:R-:W-:-:S03]  /*05b0*/  FADD R15, R27, R15 ;  /* 0x0000000f1b0f7221 */ /* 0x000fc60000000000 */
[----:B------:R-:W-:Y:S01]  /*05c0*/  STS [R11+0x10], R8 ;  /* 0x000010080b007388 */ /* 0x000fe20000000800 */
[----:B-----5:R-:W-:-:S03]  /*05d0*/  FADD R16, R26, R16 ;  /* 0x000000101a107221 */ /* 0x020fc60000000000 */
[----:B------:R4:W-:Y:S01]  /*05e0*/  STS [R24+0x50], R9 ;  /* 0x0000500918007388 */ /* 0x0009e20000000800 */
[----:B------:R-:W-:-:S03]  /*05f0*/  FADD R17, R26, R17 ;  /* 0x000000111a117221 */ /* 0x000fc60000000000 */
[----:B------:R-:W-:Y:S01]  /*0600*/  STS [R3+0x90], R10 ;  /* 0x0000900a03007388 */ /* 0x000fe20000000800 */
[----:B------:R-:W-:-:S03]  /*0610*/  FADD R28, R26, R18 ;  /* 0x000000121a1c7221 */ /* 0x000fc60000000000 */
[----:B------:R-:W-:Y:S01]  /*0620*/  STS [R20+0xd0], R21 ;  /* 0x0000d01514007388 */ /* 0x000fe20000000800 */
[----:B------:R-:W-:Y:S01]  /*0630*/  FADD R19, R26, R19 ;  /* 0x000000131a137221 */ /* 0x000fe20000000000 */
[----:B------:R-:W-:Y:S02]  /*0640*/  IMAD.SHL.U32 R18, R0, 0x2, RZ ;  /* 0x0000000200127824 */ /* 0x000fe400078e00ff */
[----:B------:R5:W-:Y:S04]  /*0650*/  STS [R11+0x20], R12 ;  /* 0x0000200c0b007388 */ /* 0x000be80000000800 */
[----:B------:R-:W-:Y:S04]  /*0660*/  STS [R24+0x60], R13 ;  /* 0x0000600d18007388 */ /* 0x000fe80000000800 */
[----:B------:R-:W-:Y:S04]  /*0670*/  STS [R3+0xa0], R14 ;  /* 0x0000a00e03007388 */ /* 0x000fe80000000800 */
[----:B------:R-:W-:Y:S01]  /*0680*/  STS [R20+0xe0], R15 ;  /* 0x0000e00f14007388 */ /* 0x000fe20000000800 */
[----:B------:R-:W-:-:S03]  /*0690*/  LOP3.LUT R23, R23, 0xe, R18, 0xf8, !PT ;  /* 0x0000000e17177812 */ /* 0x000fc600078ef812 */
[----:B------:R-:W-:Y:S01]  /*06a0*/  STS [R11+0x30], R16 ;  /* 0x000030100b007388 */ /* 0x000fe20000000800 */
[----:B0-----:R-:W-:-:S03]  /*06b0*/  IMAD.SHL.U32 R18, R2, 0x2, RZ ;  /* 0x0000000202127824 */ /* 0x001fc600078e00ff */
[----:B------:R-:W-:Y:S01]  /*06c0*/  STS [R24+0x70], R17 ;  /* 0x0000701118007388 */ /* 0x000fe20000000800 */
[----:B-1----:R-:W-:-:S03]  /*06d0*/  SHF.R.U32.HI R4, RZ, 0x1, R0 ;  /* 0x00000001ff047819 */ /* 0x002fc60000011600 */
[----:B------:R0:W-:Y:S04]  /*06e0*/  STS [R3+0xb0], R28 ;  /* 0x0000b01c03007388 */ /* 0x0001e80000000800 */
[----:B------:R-:W-:Y:S01]  /*06f0*/  STS [R20+0xf0], R19 ;  /* 0x0000f01314007388 */ /* 0x000fe20000000800 */
[----:B------:R-:W-:Y:S02]  /*0700*/  LOP3.LUT R2, R4, 0x7c, RZ, 0xc0, !PT ;  /* 0x0000007c04027812 */ /* 0x000fe400078ec0ff */
[----:B------:R-:W-:Y:S01]  /*0710*/  LOP3.LUT R18, R18, 0x1fe, RZ, 0xc0, !PT ;  /* 0x000001fe12127812 */ /* 0x000fe200078ec0ff */
[----:B--2---:R-:W1:Y:S02]  /*0720*/  LDC.64 R4, c[0x0][0x210] ;  /* 0x00008400ff047b82 */ /* 0x004e640000000a00 */
[----:B---3--:R-:W-:Y:S01]  /*0730*/  VIADD R7, R2, UR4 ;  /* 0x0000000402077c36 */ /* 0x008fe20008000000 */
[----:B------:R-:W-:-:S02]  /*0740*/  LOP3.LUT R6, R18, 0x400, RZ, 0xfc, !PT ;  /* 0x0000040012067812 */ /* 0x000fc400078efcff */
[C---:B------:R-:W-:Y:S02]  /*0750*/  LOP3.LUT R2, R18.reuse, 0x200, RZ, 0xfc, !PT ;  /* 0x0000020012027812 */ /* 0x040fe400078efcff */
[----:B------:R-:W-:Y:S02]  /*0760*/  SHF.R.U32.HI R6, RZ, 0x2, R6 ;  /* 0x00000002ff067819 */ /* 0x000fe40000011606 */
[----:B------:R-:W-:Y:S02]  /*0770*/  SHF.R.U32.HI R2, RZ, 0x2, R2 ;  /* 0x00000002ff027819 */ /* 0x000fe40000011602 */
[----:B----4-:R-:W-:Y:S02]  /*0780*/  LOP3.LUT R9, R18, 0x800, RZ, 0xfc, !PT ;  /* 0x0000080012097812 */ /* 0x010fe400078efcff */
[----:B------:R-:W-:Y:S01]  /*0790*/  LOP3.LUT R6, R6, 0x17c, RZ, 0xc0, !PT ;  /* 0x0000017c06067812 */ /* 0x000fe200078ec0ff */
[C---:B------:R-:W-:Y:S01]  /*07a0*/  IMAD R7, R18.reuse, 0x4, R7 ;  /* 0x0000000412077824 */ /* 0x040fe200078e0207 */
[----:B------:R-:W-:Y:S01]  /*07b0*/  BAR.SYNC.DEFER_BLOCKING 0x0 ;  /* 0x0000000000007b1d */ /* 0x000fe20000010000 */
[----:B------:R-:W-:-:S02]  /*07c0*/  LOP3.LUT R8, R18, 0x600, RZ, 0xfc, !PT ;  /* 0x0000060012087812 */ /* 0x000fc400078efcff */
[C---:B-----5:R-:W-:Y:S02]  /*07d0*/  LOP3.LUT R12, R18.reuse, 0xc00, RZ, 0xfc, !PT ;  /* 0x00000c00120c7812 */ /* 0x060fe400078efcff */
[----:B0-----:R-:W-:Y:S02]  /*07e0*/  LOP3.LUT R3, R18, 0xa00, RZ, 0xfc, !PT ;  /* 0x00000a0012037812 */ /* 0x001fe400078efcff */
[----:B------:R-:W-:Y:S02]  /*07f0*/  LOP3.LUT R2, R2, 0xfc, RZ, 0xc0, !PT ;  /* 0x000000fc02027812 */ /* 0x000fe400078ec0ff */
[----:B------:R-:W-:Y:S01]  /*0800*/  SHF.R.U32.HI R10, RZ, 0x2, R9 ;  /* 0x00000002ff0a7819 */ /* 0x000fe20000011609 */
[----:B------:R-:W-:Y:S01]  /*0810*/  VIADD R9, R6, UR4 ;  /* 0x0000000406097c36 */ /* 0x000fe20008000000 */
[----:B------:R-:W-:Y:S02]  /*0820*/  SHF.R.U32.HI R8, RZ, 0x2, R8 ;  /* 0x00000002ff087819 */ /* 0x000fe40000011608 */
[----:B------:R-:W-:Y:S01]  /*0830*/  SHF.R.U32.HI R11, RZ, 0x2, R3 ;  /* 0x00000002ff0b7819 */ /* 0x000fe20000011603 */
[----:B------:R-:W-:Y:S01]  /*0840*/  VIADD R3, R2, UR4 ;  /* 0x0000000402037c36 */ /* 0x000fe20008000000 */
[----:B------:R-:W-:-:S02]  /*0850*/  SHF.R.U32.HI R6, RZ, 0x2, R12 ;  /* 0x00000002ff067819 */ /* 0x000fc4000001160c */
[----:B------:R-:W-:Y:S01]  /*0860*/  LOP3.LUT R8, R8, 0x1fc, RZ, 0xc0, !PT ;  /* 0x000001fc08087812 */ /* 0x000fe200078ec0ff */
[----:B------:R-:W-:Y:S01]  /*0870*/  IMAD R3, R18, 0x4, R3 ;  /* 0x0000000412037824 */ /* 0x000fe200078e0203 */
[----:B------:R-:W-:Y:S01]  /*0880*/  LOP3.LUT R10, R10, 0x27c, RZ, 0xc0, !PT ;  /* 0x0000027c0a0a7812 */ /* 0x000fe200078ec0ff */
[----:B------:R-:W-:Y:S04]  /*0890*/  LDS R12, [R7] ;  /* 0x00000000070c7984 */ /* 0x000fe80000000800 */
[----:B------:R0:W2:Y:S01]  /*08a0*/  LDS R13, [R7+0x4] ;  /* 0x00000400070d7984 */ /* 0x0000a20000000800 */
[----:B------:R-:W-:Y:S02]  /*08b0*/  LOP3.LUT R2, R11, 0x2fc, RZ, 0xc0, !PT ;  /* 0x000002fc0b027812 */ /* 0x000fe400078ec0ff */
[----:B------:R-:W-:Y:S01]  /*08c0*/  LOP3.LUT R6, R6, 0x37c, RZ, 0xc0, !PT ;  /* 0x0000037c06067812 */ /* 0x000fe200078ec0ff */
[----:B------:R-:W-:Y:S01]  /*08d0*/  IMAD R9, R18, 0x4, R9 ;  /* 0x0000000412097824 */ /* 0x000fe200078e0209 */
[----:B------:R-:W-:Y:S01]  /*08e0*/  LDS R14, [R3+0x800] ;  /* 0x00080000030e7984 */ /* 0x000fe20000000800 */
[----:B------:R-:W-:-:S02]  /*08f0*/  VIADD R11, R8, UR4 ;  /* 0x00000004080b7c36 */ /* 0x000fc40008000000 */
[----:B------:R-:W-:Y:S01]  /*0900*/  VIADD R25, R10, UR4 ;  /* 0x000000040a197c36 */ /* 0x000fe20008000000 */
[----:B------:R-:W3:Y:S01]  /*0910*/  LDS R15, [R3+0x804] ;  /* 0x00080400030f7984 */ /* 0x000ee20000000800 */
[----:B------:R-:W-:Y:S02]  /*0920*/  VIADD R27, R2, UR4 ;  /* 0x00000004021b7c36 */ /* 0x000fe40008000000 */
[----:B0-----:R-:W-:Y:S01]  /*0930*/  VIADD R7, R6, UR4 ;  /* 0x0000000406077c36 */ /* 0x001fe20008000000 */
[----:B------:R-:W-:Y:S01]  /*0940*/  LDS R16, [R9+0x1000] ;  /* 0x0010000009107984 */ /* 0x000fe20000000800 */
[C---:B------:R-:W-:Y:S02]  /*0950*/  IMAD R21, R18.reuse, 0x4, R11 ;  /* 0x0000000412157824 */ /* 0x040fe400078e020b */
[C---:B------:R-:W-:Y:S01]  /*0960*/  IMAD R24, R18.reuse, 0x4, R25 ;  /* 0x0000000412187824 */ /* 0x040fe200078e0219 */
[----:B------:R-:W0:Y:S01]  /*0970*/  LDS R17, [R9+0x1004] ;  /* 0x0010040009117984 */ /* 0x000e220000000800 */
[----:B------:R-:W-:-:S02]  /*0980*/  IMAD R26, R18, 0x4, R27 ;  /* 0x00000004121a7824 */ /* 0x000fc400078e021b */
[----:B------:R-:W-:Y:S01]  /*0990*/  IMAD R28, R18, 0x4, R7 ;  /* 0x00000004121c7824 */ /* 0x000fe200078e0207 */
[----:B------:R-:W-:Y:S01]  /*09a0*/  LDS R10, [R21+0x1800] ;  /* 0x00180000150a7984 */ /* 0x000fe20000000800 */
[----:B------:R-:W-:-:S03]  /*09b0*/  SHF.R.U32.HI R0, RZ, 0x3, R0 ;  /* 0x00000003ff007819 */ /* 0x000fc60000011600 */
[----:B------:R4:W5:Y:S04]  /*09c0*/  LDS R11, [R21+0x1804] ;  /* 0x00180400150b7984 */ /* 0x0009680000000800 */
[----:B------:R-:W-:Y:S04]  /*09d0*/  LDS R8, [R24+0x2000] ;  /* 0x0020000018087984 */ /* 0x000fe80000000800 */
[----:B------:R-:W0:Y:S01]  /*09e0*/  LDS R9, [R24+0x2004] ;  /* 0x0020040018097984 */ /* 0x000e220000000800 */
[----:B------:R-:W-:-:S03]  /*09f0*/  SGXT.U32 R19, R0, 0x5 ;  /* 0x000000050013781a */ /* 0x000fc60000000000 */
[----:B------:R-:W-:Y:S04]  /*0a00*/  LDS R6, [R26+0x2800] ;  /* 0x002800001a067984 */ /* 0x000fe80000000800 */
[----:B------:R-:W0:Y:S04]  /*0a10*/  LDS R7, [R26+0x2804] ;  /* 0x002804001a077984 */ /* 0x000e280000000800 */
[----:B------:R-:W-:Y:S04]  /*0a20*/  LDS R2, [R28+0x3000] ;  /* 0x003000001c027984 */ /* 0x000fe80000000800 */
[----:B------:R1:W0:Y:S01]  /*0a30*/  LDS R3, [R28+0x3004] ;  /* 0x003004001c037984 */ /* 0x0002220000000800 */
[----:B------:R-:W-:-:S02]  /*0a40*/  PRMT R22, R19, 0x6540, R22 ;  /* 0x0000654013167816 */ /* 0x000fc40000000016 */
[----:B------:R-:W-:Y:S02]  /*0a50*/  ISETP.GE.AND P0, PT, R23, 0x1e, PT ;  /* 0x0000001e1700780c */ /* 0x000fe40003f06270 */
[C---:B------:R-:W-:Y:S01]  /*0a60*/  LOP3.LUT R20, R22.reuse, 0x40, RZ, 0xfc, !PT ;  /* 0x0000004016147812 */ /* 0x040fe200078efcff */
[C---:B----4-:R-:W-:Y:S01]  /*0a70*/  IMAD R21, R22.reuse, 0x1e, R23 ;  /* 0x0000001e16157824 */ /* 0x050fe200078e0217 */
[----:B------:R-:W-:-:S03]  /*0a80*/  LOP3.LUT R0, R22, 0x20, RZ, 0xfc, !PT ;  /* 0x0000002016007812 */ /* 0x000fc600078efcff */
[----:B------:R-:W-:Y:S02]  /*0a90*/  IMAD R27, R20, 0x1e, R23 ;  /* 0x0000001e141b7824 */ /* 0x000fe400078e0217 */
[----:B-1----:R-:W-:Y:S01]  /*0aa0*/  IMAD.WIDE R20, R21, 0x4, R4 ;  /* 0x0000000415147825 */ /* 0x002fe200078e0204 */
[----:B------:R-:W-:-:S03]  /*0ab0*/  LOP3.LUT R19, R18, 0xe00, RZ, 0xfc, !PT ;  /* 0x00000e0012137812 */ /* 0x000fc600078efcff */
[----:B------:R-:W-:Y:S01]  /*0ac0*/  IMAD R25, R0, 0x1e, R23 ;  /* 0x0000001e00197824 */ /* 0x000fe200078e0217 */
[----:B--2---:R1:W-:Y:S01]  /*0ad0*/  @!P0 STG.E.64 desc[UR6][R20.64], R12 ;  /* 0x0000000c14008986 */ /* 0x0043e2000c101b06 */
[C---:B------:R-:W-:Y:S02]  /*0ae0*/  LOP3.LUT R0, R22.reuse, 0x60, RZ, 0xfc, !PT ;  /* 0x0000006016007812 */ /* 0x040fe400078efcff */
[C---:B------:R-:W-:Y:S01]  /*0af0*/  LOP3.LUT R28, R22.reuse, 0x80, RZ, 0xfc, !PT ;  /* 0x00000080161c7812 */ /* 0x040fe200078efcff */
[----:B------:R-:W-:Y:S01]  /*0b00*/  IMAD.WIDE R24, R25, 0x4, R4 ;  /* 0x0000000419187825 */ /* 0x000fe200078e0204 */
[----:B------:R-:W-:-:S03]  /*0b10*/  LOP3.LUT R29, R22, 0xc0, RZ, 0xfc, !PT ;  /* 0x000000c0161d7812 */ /* 0x000fc600078efcff */
[----:B------:R-:W-:Y:S01]  /*0b20*/  IMAD.WIDE R26, R27, 0x4, R4 ;  /* 0x000000041b1a7825 */ /* 0x000fe200078e0204 */
[----:B-1----:R-:W-:Y:S02]  /*0b30*/  SHF.R.U32.HI R12, RZ, 0x2, R19 ;  /* 0x00000002ff0c7819 */ /* 0x002fe40000011613 */
[----:B------:R-:W-:Y:S02]  /*0b40*/  LOP3.LUT R19, R22, 0xa0, RZ, 0xfc, !PT ;  /* 0x000000a016137812 */ /* 0x000fe400078efcff */
[----:B------:R-:W-:Y:S01]  /*0b50*/  LOP3.LUT R12, R12, 0x3fc, RZ, 0xc0, !PT ;  /* 0x000003fc0c0c7812 */ /* 0x000fe200078ec0ff */
[--C-:B------:R-:W-:Y:S01]  /*0b60*/  IMAD R0, R0, 0x1e, R23.reuse ;  /* 0x0000001e00007824 */ /* 0x100fe200078e0217 */
[----:B---3--:R1:W-:Y:S01]  /*0b70*/  @!P0 STG.E.64 desc[UR6][R24.64], R14 ;  /* 0x0000000e18008986 */ /* 0x0083e2000c101b06 */
[--C-:B------:R-:W-:Y:S02]  /*0b80*/  IMAD R21, R28, 0x1e, R23.reuse ;  /* 0x0000001e1c157824 */ /* 0x100fe400078e0217 */
[----:B------:R-:W-:-:S02]  /*0b90*/  IMAD R19, R19, 0x1e, R23 ;  /* 0x0000001e13137824 */ /* 0x000fc400078e0217 */
[----:B------:R-:W-:Y:S01]  /*0ba0*/  IMAD R29, R29, 0x1e, R23 ;  /* 0x0000001e1d1d7824 */ /* 0x000fe200078e0217 */
[----:B0-----:R0:W-:Y:S01]  /*0bb0*/  @!P0 STG.E.64 desc[UR6][R26.64], R16 ;  /* 0x000000101a008986 */ /* 0x0011e2000c101b06 */
[----:B-1----:R-:W-:Y:S02]  /*0bc0*/  VIADD R25, R12, UR4 ;  /* 0x000000040c197c36 */ /* 0x002fe40008000000 */
[----:B------:R-:W-:-:S04]  /*0bd0*/  IMAD.WIDE R12, R0, 0x4, R4 ;  /* 0x00000004000c7825 */ /* 0x000fc800078e0204 */
[--C-:B------:R-:W-:Y:S01]  /*0be0*/  IMAD.WIDE R14, R21, 0x4, R4.reuse ;  /* 0x00000004150e7825 */ /* 0x100fe200078e0204 */
[----:B-----5:R1:W-:Y:S03]  /*0bf0*/  @!P0 STG.E.64 desc[UR6][R12.64], R10 ;  /* 0x0000000a0c008986 */ /* 0x0203e6000c101b06 */
[--C-:B0-----:R-:W-:Y:S01]  /*0c00*/  IMAD.WIDE R16, R19, 0x4, R4.reuse ;  /* 0x0000000413107825 */ /* 0x101fe200078e0204 */
[----:B------:R1:W-:Y:S03]  /*0c10*/  @!P0 STG.E.64 desc[UR6][R14.64], R8 ;  /* 0x000000080e008986 */ /* 0x0003e6000c101b06 */
[----:B------:R-:W-:Y:S01]  /*0c20*/  IMAD.WIDE R20, R29, 0x4, R4 ;  /* 0x000000041d147825 */ /* 0x000fe200078e0204 */
[----:B------:R1:W-:Y:S04]  /*0c30*/  @!P0 STG.E.64 desc[UR6][R16.64], R6 ;  /* 0x0000000610008986 */ /* 0x0003e8000c101b06 */
[----:B------:R1:W-:Y:S01]  /*0c40*/  @!P0 STG.E.64 desc[UR6][R20.64], R2 ;  /* 0x0000000214008986 */ /* 0x0003e2000c101b06 */
[----:B------:R-:W-:Y:S01]  /*0c50*/  IMAD R25, R18, 0x4, R25 ;  /* 0x0000000412197824 */ /* 0x000fe200078e0219 */
[----:B------:R-:W-:Y:S06]  /*0c60*/  @P0 EXIT ;  /* 0x000000000000094d */ /* 0x000fec0003800000 */
[----:B-1----:R-:W-:Y:S01]  /*0c70*/  LDS R2, [R25+0x3800] ;  /* 0x0038000019027984 */ /* 0x002fe20000000800 */
[----:B------:R-:W-:-:S03]  /*0c80*/  LOP3.LUT R22, R22, 0xe0, RZ, 0xfc, !PT ;  /* 0x000000e016167812 */ /* 0x000fc600078efcff */
[----:B------:R-:W0:Y:S02]  /*0c90*/  LDS R3, [R25+0x3804] ;  /* 0x0038040019037984 */ /* 0x000e240000000800 */
[----:B------:R-:W-:-:S04]  /*0ca0*/  IMAD R23, R22, 0x1e, R23 ;  /* 0x0000001e16177824 */ /* 0x000fc800078e0217 */
[----:B------:R-:W-:-:S05]  /*0cb0*/  IMAD.WIDE R4, R23, 0x4, R4 ;  /* 0x0000000417047825 */ /* 0x000fca00078e0204 */
[----:B0-----:R-:W-:Y:S01]  /*0cc0*/  STG.E.64 desc[UR6][R4.64], R2 ;  /* 0x0000000204007986 */ /* 0x001fe2000c101b06 */
[----:B------:R-:W-:Y:S05]  /*0cd0*/  EXIT ;  /* 0x000000000000794d */ /* 0x000fea0003800000 */
.L_x_0:
[----:B------:R-:W-:-:S00]  /*0ce0*/  BRA `(.L_x_0) ;  /* 0xfffffffc00fc7947 */ /* 0x000fc0000383ffff */
[----:B------:R-:W-:-:S00]  /*0cf0*/  NOP ;  /* 0x0000000000007918 */ /* 0x000fc00000000000 */
        /* <DEDUP_REMOVED lines=8> */
.L_x_1:


//--------------------- .nv.shared.triton_poi_fused_clone_view_1 --------------------------
	.section	.nv.shared.triton_poi_fused_clone_view_1,"aw",@nobits
	.sectionflags	@""
	.align	16
	.zero		1024


//--------------------- .nv.constant0.triton_poi_fused_clone_view_1 --------------------------
	.section	.nv.constant0.triton_poi_fused_clone_view_1,"a",@progbits
	.sectionflags	@""
	.align	4
.nv.constant0.triton_poi_fused_clone_view_1:
	.zero		560
